	.headerflags	@"EF_CUDA_TEXMODE_UNIFIED EF_CUDA_64BIT_ADDRESS EF_CUDA_ACCELERATORS EF_CUDA_SM90 EF_CUDA_VIRTUAL_SM(EF_CUDA_SM90)"
	.elftype	@"ET_EXEC"


//--------------------- .nv.info                  --------------------------
	.section	.nv.info,"",@"SHT_CUDA_INFO"
	.align	4


	//----- nvinfo : EIATTR_REGCOUNT
	.align		4
        /*0000*/ 	.byte	0x04, 0x2f
        /*0002*/ 	.short	(.L_3 - .L_2)
	.align		4
.L_2:
        /*0004*/ 	.word	index@(triton_poi_fused_cat_36)
        /*0008*/ 	.word	0x00000030


	//----- nvinfo : EIATTR_MIN_STACK_SIZE
	.align		4
.L_3:
        /*000c*/ 	.byte	0x04, 0x12
        /*000e*/ 	.short	(.L_5 - .L_4)
	.align		4
.L_4:
        /*0010*/ 	.word	index@(triton_poi_fused_cat_36)
        /*0014*/ 	.word	0x00000000


	//----- nvinfo : EIATTR_FRAME_SIZE
	.align		4
.L_5:
        /*0018*/ 	.byte	0x04, 0x11
        /*001a*/ 	.short	(.L_7 - .L_6)
	.align		4
.L_6:
        /*001c*/ 	.word	index@(triton_poi_fused_cat_36)
        /*0020*/ 	.word	0x00000000


	//----- nvinfo : EIATTR_MIN_STACK_SIZE
	.align		4
.L_7:
        /*0024*/ 	.byte	0x04, 0x12
        /*0026*/ 	.short	(.L_9 - .L_8)
	.align		4
.L_8:
        /*0028*/ 	.word	index@(triton_poi_fused_cat_36)
        /*002c*/ 	.word	0x00000000
.L_9:


//--------------------- .nv.info.triton_poi_fused_cat_36 --------------------------
	.section	.nv.info.triton_poi_fused_cat_36,"",@"SHT_CUDA_INFO"
	.sectionflags	@""
	.align	4


	//----- nvinfo : EIATTR_CUDA_API_VERSION
	.align		4
        /*0000*/ 	.byte	0x04, 0x37
        /*0002*/ 	.short	(.L_11 - .L_10)
.L_10:
        /*0004*/ 	.word	0x0000007c


	//----- nvinfo : EIATTR_KPARAM_INFO
	.align		4
.L_11:
        /*0008*/ 	.byte	0x04, 0x17
        /*000a*/ 	.short	(.L_13 - .L_12)
.L_12:
        /*000c*/ 	.word	0x00000000
        /*0010*/ 	.short	0x0015
        /*0012*/ 	.short	0x00a8
        /*0014*/ 	.byte	0x00, 0xf0, 0x11, 0x00


	//----- nvinfo : EIATTR_KPARAM_INFO
	.align		4
.L_13:
        /*0018*/ 	.byte	0x04, 0x17
        /*001a*/ 	.short	(.L_15 - .L_14)
.L_14:
        /*001c*/ 	.word	0x00000000
        /*0020*/ 	.short	0x0014
        /*0022*/ 	.short	0x00a0
        /*0024*/ 	.byte	0x00, 0xf4, 0x21, 0x00


	//----- nvinfo : EIATTR_KPARAM_INFO
	.align		4
.L_15:
        /*0028*/ 	.byte	0x04, 0x17
        /*002a*/ 	.short	(.L_17 - .L_16)
.L_16:
        /*002c*/ 	.word	0x00000000
        /*0030*/ 	.short	0x0013
        /*0032*/ 	.short	0x0098
        /*0034*/ 	.byte	0x00, 0xf4, 0x21, 0x00


	//----- nvinfo : EIATTR_KPARAM_INFO
	.align		4
.L_17:
        /*0038*/ 	.byte	0x04, 0x17
        /*003a*/ 	.short	(.L_19 - .L_18)
.L_18:
        /*003c*/ 	.word	0x00000000
        /*0040*/ 	.short	0x0012
        /*0042*/ 	.short	0x0090
        /*0044*/ 	.byte	0x00, 0xf4, 0x21, 0x00


	//----- nvinfo : EIATTR_KPARAM_INFO
	.align		4
.L_19:
        /*0048*/ 	.byte	0x04, 0x17
        /*004a*/ 	.short	(.L_21 - .L_20)
.L_20:
        /*004c*/ 	.word	0x00000000
        /*0050*/ 	.short	0x0011
        /*0052*/ 	.short	0x0088
        /*0054*/ 	.byte	0x00, 0xf4, 0x21, 0x00


	//----- nvinfo : EIATTR_KPARAM_INFO
	.align		4
.L_21:
        /*0058*/ 	.byte	0x04, 0x17
        /*005a*/ 	.short	(.L_23 - .L_22)
.L_22:
        /*005c*/ 	.word	0x00000000
        /*0060*/ 	.short	0x0010
        /*0062*/ 	.short	0x0080
        /*0064*/ 	.byte	0x00, 0xf4, 0x21, 0x00


	//----- nvinfo : EIATTR_KPARAM_INFO
	.align		4
.L_23:
        /*0068*/ 	.byte	0x04, 0x17
        /*006a*/ 	.short	(.L_25 - .L_24)
.L_24:
        /*006c*/ 	.word	0x00000000
        /*0070*/ 	.short	0x000f
        /*0072*/ 	.short	0x0078
        /*0074*/ 	.byte	0x00, 0xf4, 0x21, 0x00


	//----- nvinfo : EIATTR_KPARAM_INFO
	.align		4
.L_25:
        /*0078*/ 	.byte	0x04, 0x17
        /*007a*/ 	.short	(.L_27 - .L_26)
.L_26:
        /*007c*/ 	.word	0x00000000
        /*0080*/ 	.short	0x000e
        /*0082*/ 	.short	0x0070
        /*0084*/ 	.byte	0x00, 0xf4, 0x21, 0x00


	//----- nvinfo : EIATTR_KPARAM_INFO
	.align		4
.L_27:
        /*0088*/ 	.byte	0x04, 0x17
        /*008a*/ 	.short	(.L_29 - .L_28)
.L_28:
        /*008c*/ 	.word	0x00000000
        /*0090*/ 	.short	0x000d
        /*0092*/ 	.short	0x0068
        /*0094*/ 	.byte	0x00, 0xf4, 0x21, 0x00


	//----- nvinfo : EIATTR_KPARAM_INFO
	.align		4
.L_29:
        /*0098*/ 	.byte	0x04, 0x17
        /*009a*/ 	.short	(.L_31 - .L_30)
.L_30:
        /*009c*/ 	.word	0x00000000
        /*00a0*/ 	.short	0x000c
        /*00a2*/ 	.short	0x0060
        /*00a4*/ 	.byte	0x00, 0xf4, 0x21, 0x00


	//----- nvinfo : EIATTR_KPARAM_INFO
	.align		4
.L_31:
        /*00a8*/ 	.byte	0x04, 0x17
        /*00aa*/ 	.short	(.L_33 - .L_32)
.L_32:
        /*00ac*/ 	.word	0x00000000
        /*00b0*/ 	.short	0x000b
        /*00b2*/ 	.short	0x0058
        /*00b4*/ 	.byte	0x00, 0xf4, 0x21, 0x00


	//----- nvinfo : EIATTR_KPARAM_INFO
	.align		4
.L_33:
        /*00b8*/ 	.byte	0x04, 0x17
        /*00ba*/ 	.short	(.L_35 - .L_34)
.L_34:
        /*00bc*/ 	.word	0x00000000
        /*00c0*/ 	.short	0x000a
        /*00c2*/ 	.short	0x0050
        /*00c4*/ 	.byte	0x00, 0xf4, 0x21, 0x00


	//----- nvinfo : EIATTR_KPARAM_INFO
	.align		4
.L_35:
        /*00c8*/ 	.byte	0x04, 0x17
        /*00ca*/ 	.short	(.L_37 - .L_36)
.L_36:
        /*00cc*/ 	.word	0x00000000
        /*00d0*/ 	.short	0x0009
        /*00d2*/ 	.short	0x0048
        /*00d4*/ 	.byte	0x00, 0xf4, 0x21, 0x00


	//----- nvinfo : EIATTR_KPARAM_INFO
	.align		4
.L_37:
        /*00d8*/ 	.byte	0x04, 0x17
        /*00da*/ 	.short	(.L_39 - .L_38)
.L_38:
        /*00dc*/ 	.word	0x00000000
        /*00e0*/ 	.short	0x0008
        /*00e2*/ 	.short	0x0040
        /*00e4*/ 	.byte	0x00, 0xf4, 0x21, 0x00


	//----- nvinfo : EIATTR_KPARAM_INFO
	.align		4
.L_39:
        /*00e8*/ 	.byte	0x04, 0x17
        /*00ea*/ 	.short	(.L_41 - .L_40)
.L_40:
        /*00ec*/ 	.word	0x00000000
        /*00f0*/ 	.short	0x0007
        /*00f2*/ 	.short	0x0038
        /*00f4*/ 	.byte	0x00, 0xf4, 0x21, 0x00


	//----- nvinfo : EIATTR_KPARAM_INFO
	.align		4
.L_41:
        /*00f8*/ 	.byte	0x04, 0x17
        /*00fa*/ 	.short	(.L_43 - .L_42)
.L_42:
        /*00fc*/ 	.word	0x00000000
        /*0100*/ 	.short	0x0006
        /*0102*/ 	.short	0x0030
        /*0104*/ 	.byte	0x00, 0xf4, 0x21, 0x00


	//----- nvinfo : EIATTR_KPARAM_INFO
	.align		4
.L_43:
        /*0108*/ 	.byte	0x04, 0x17
        /*010a*/ 	.short	(.L_45 - .L_44)
.L_44:
        /*010c*/ 	.word	0x00000000
        /*0110*/ 	.short	0x0005
        /*0112*/ 	.short	0x0028
        /*0114*/ 	.byte	0x00, 0xf4, 0x21, 0x00


	//----- nvinfo : EIATTR_KPARAM_INFO
	.align		4
.L_45:
        /*0118*/ 	.byte	0x04, 0x17
        /*011a*/ 	.short	(.L_47 - .L_46)
.L_46:
        /*011c*/ 	.word	0x00000000
        /*0120*/ 	.short	0x0004
        /*0122*/ 	.short	0x0020
        /*0124*/ 	.byte	0x00, 0xf4, 0x21, 0x00


	//----- nvinfo : EIATTR_KPARAM_INFO
	.align		4
.L_47:
        /*0128*/ 	.byte	0x04, 0x17
        /*012a*/ 	.short	(.L_49 - .L_48)
.L_48:
        /*012c*/ 	.word	0x00000000
        /*0130*/ 	.short	0x0003
        /*0132*/ 	.short	0x0018
        /*0134*/ 	.byte	0x00, 0xf4, 0x21, 0x00


	//----- nvinfo : EIATTR_KPARAM_INFO
	.align		4
.L_49:
        /*0138*/ 	.byte	0x04, 0x17
        /*013a*/ 	.short	(.L_51 - .L_50)
.L_50:
        /*013c*/ 	.word	0x00000000
        /*0140*/ 	.short	0x0002
        /*0142*/ 	.short	0x0010
        /*0144*/ 	.byte	0x00, 0xf4, 0x21, 0x00


	//----- nvinfo : EIATTR_KPARAM_INFO
	.align		4
.L_51:
        /*0148*/ 	.byte	0x04, 0x17
        /*014a*/ 	.short	(.L_53 - .L_52)
.L_52:
        /*014c*/ 	.word	0x00000000
        /*0150*/ 	.short	0x0001
        /*0152*/ 	.short	0x0008
        /*0154*/ 	.byte	0x00, 0xf4, 0x21, 0x00


	//----- nvinfo : EIATTR_KPARAM_INFO
	.align		4
.L_53:
        /*0158*/ 	.byte	0x04, 0x17
        /*015a*/ 	.short	(.L_55 - .L_54)
.L_54:
        /*015c*/ 	.word	0x00000000
        /*0160*/ 	.short	0x0000
        /*0162*/ 	.short	0x0000
        /*0164*/ 	.byte	0x00, 0xf4, 0x21, 0x00


	//----- nvinfo : EIATTR_SPARSE_MMA_MASK
	.align		4
.L_55:
        /*0168*/ 	.byte	0x03, 0x50
        /*016a*/ 	.short	0x0000


	//----- nvinfo : EIATTR_MAXREG_COUNT
	.align		4
        /*016c*/ 	.byte	0x03, 0x1b
        /*016e*/ 	.short	0x00ff


	//----- nvinfo : EIATTR_EXIT_INSTR_OFFSETS
	.align		4
        /*0170*/ 	.byte	0x04, 0x1c
        /*0172*/ 	.short	(.L_57 - .L_56)


	//   ....[0]....
.L_56:
        /*0174*/ 	.word	0x000012a0


	//----- nvinfo : EIATTR_REQNTID
	.align		4
.L_57:
        /*0178*/ 	.byte	0x04, 0x10
        /*017a*/ 	.short	(.L_59 - .L_58)
.L_58:
        /*017c*/ 	.word	0x00000100
        /*0180*/ 	.word	0x00000001
        /*0184*/ 	.word	0x00000001


	//----- nvinfo : EIATTR_CBANK_PARAM_SIZE
	.align		4
.L_59:
        /*0188*/ 	.byte	0x03, 0x19
        /*018a*/ 	.short	0x00ac


	//----- nvinfo : EIATTR_PARAM_CBANK
	.align		4
        /*018c*/ 	.byte	0x04, 0x0a
        /*018e*/ 	.short	(.L_61 - .L_60)
	.align		4
.L_60:
        /*0190*/ 	.word	index@(.nv.constant0.triton_poi_fused_cat_36)
        /*0194*/ 	.short	0x0210
        /*0196*/ 	.short	0x00ac


	//----- nvinfo : EIATTR_SW_WAR
	.align		4
.L_61:
        /*0198*/ 	.byte	0x04, 0x36
        /*019a*/ 	.short	(.L_63 - .L_62)
.L_62:
        /*019c*/ 	.word	0x00000008
.L_63:


//--------------------- .nv.callgraph             --------------------------
	.section	.nv.callgraph,"",@"SHT_CUDA_CALLGRAPH"
	.align	4
	.sectionentsize	8
	.align		4
        /*0000*/ 	.word	0x00000000
	.align		4
        /*0004*/ 	.word	0xffffffff
	.align		4
        /*0008*/ 	.word	0x00000000
	.align		4
        /*000c*/ 	.word	0xfffffffe
	.align		4
        /*0010*/ 	.word	0x00000000
	.align		4
        /*0014*/ 	.word	0xfffffffd
	.align		4
        /*0018*/ 	.word	0x00000000
	.align		4
        /*001c*/ 	.word	0xfffffffc


//--------------------- .nv.constant4             --------------------------
	.section	.nv.constant4,"a",@progbits
	.align	8
	.align		8
.nv.constant4:
        /*0000*/ 	.dword	_$_str
	.align		8
        /*0008*/ 	.dword	_$_str_$_2


//--------------------- .text.triton_poi_fused_cat_36 --------------------------
	.section	.text.triton_poi_fused_cat_36,"ax",@progbits
	.align	128
        .global         triton_poi_fused_cat_36
        .type           triton_poi_fused_cat_36,@function
        .size           triton_poi_fused_cat_36,(.L_x_1 - triton_poi_fused_cat_36)
        .other          triton_poi_fused_cat_36,@"STO_CUDA_ENTRY STV_DEFAULT"
triton_poi_fused_cat_36:
.text.triton_poi_fused_cat_36:
[----:B------:R-:W-:Y:S01]  /*0000*/  LDC R1, c[0x0][0x28] ;  /* 0x00000a00ff017b82 */ /* 0x000fe20000000800 */
[----:B------:R-:W1:Y:S01]  /*0010*/  S2R R0, SR_TID.X ;  /* 0x0000000000007919 */ /* 0x000e620000002100 */
[----:B------:R-:W-:Y:S01]  /*0020*/  IMAD.MOV.U32 R14, RZ, RZ, RZ ;  /* 0x000000ffff0e7224 */ /* 0x000fe200078e00ff */
[----:B------:R-:W-:-:S05]  /*0030*/  ULDC.64 UR4, c[0x0][0x208] ;  /* 0x0000820000047ab9 */ /* 0x000fca0000000a00 */
[----:B------:R-:W2:Y:S01]  /*0040*/  LDC.64 R6, c[0x0][0x248] ;  /* 0x00009200ff067b82 */ /* 0x000ea20000000a00 */
[----:B------:R-:W3:Y:S01]  /*0050*/  S2R R19, SR_CTAID.X ;  /* 0x0000000000137919 */ /* 0x000ee20000002500 */
[----:B------:R-:W-:-:S06]  /*0060*/  CS2R R8, SRZ ;  /* 0x0000000000087805 */ /* 0x000fcc000001ff00 */
[----:B------:R-:W4:Y:S01]  /*0070*/  LDC.64 R12, c[0x0][0x270] ;  /* 0x00009c00ff0c7b82 */ /* 0x000f220000000a00 */
[----:B------:R-:W-:Y:S01]  /*0080*/  CS2R R30, SRZ ;  /* 0x00000000001e7805 */ /* 0x000fe2000001ff00 */
[----:B------:R-:W-:-:S06]  /*0090*/  HFMA2.MMA R39, -RZ, RZ, 0, 0 ;  /* 0x00000000ff277435 */ /* 0x000fcc00000001ff */
[----:B------:R-:W5:Y:S01]  /*00a0*/  LDC.64 R22, c[0x0][0x298] ;  /* 0x0000a600ff167b82 */ /* 0x000f620000000a00 */
[----:B------:R-:W-:Y:S01]  /*00b0*/  CS2R R36, SRZ ;  /* 0x0000000000247805 */ /* 0x000fe2000001ff00 */
[----:B------:R-:W-:-:S06]  /*00c0*/  IMAD.MOV.U32 R18, RZ, RZ, RZ ;  /* 0x000000ffff127224 */ /* 0x000fcc00078e00ff */
[----:B------:R-:W2:Y:S01]  /*00d0*/  LDC.64 R16, c[0x0][0x240] ;  /* 0x00009000ff107b82 */ /* 0x000ea20000000a00 */
[----:B-1----:R-:W-:Y:S01]  /*00e0*/  IMAD.SHL.U32 R0, R0, 0x2, RZ ;  /* 0x0000000200007824 */ /* 0x002fe200078e00ff */
[----:B------:R-:W-:Y:S01]  /*00f0*/  CS2R R20, SRZ ;  /* 0x0000000000147805 */ /* 0x000fe2000001ff00 */
[----:B------:R-:W-:-:S05]  /*0100*/  IMAD.MOV.U32 R26, RZ, RZ, RZ ;  /* 0x000000ffff1a7224 */ /* 0x000fca00078e00ff */
[----:B------:R-:W1:Y:S01]  /*0110*/  LDC.64 R42, c[0x0][0x228] ;  /* 0x00008a00ff2a7b82 */ /* 0x000e620000000a00 */
[----:B------:R-:W-:-:S05]  /*0120*/  LOP3.LUT R0, R0, 0x1fe, RZ, 0xc0, !PT ;  /* 0x000001fe00007812 */ /* 0x000fca00078ec0ff */
[----:B---3--:R-:W-:Y:S02]  /*0130*/  IMAD R19, R19, 0x200, R0 ;  /* 0x0000020013137824 */ /* 0x008fe400078e0200 */
[----:B------:R-:W3:Y:S02]  /*0140*/  LDC.64 R28, c[0x0][0x230] ;  /* 0x00008c00ff1c7b82 */ /* 0x000ee40000000a00 */
[----:B------:R-:W-:-:S05]  /*0150*/  IMAD.HI R0, R19, 0x78787879, RZ ;  /* 0x7878787913007827 */ /* 0x000fca00078e02ff */
[----:B------:R-:W-:Y:S01]  /*0160*/  SHF.R.U32.HI R3, RZ, 0x1f, R0 ;  /* 0x0000001fff037819 */ /* 0x000fe20000011600 */
[----:B------:R-:W-:Y:S01]  /*0170*/  IMAD.MOV.U32 R41, RZ, RZ, RZ ;  /* 0x000000ffff297224 */ /* 0x000fe200078e00ff */
[----:B------:R-:W1:Y:S02]  /*0180*/  LDC.64 R34, c[0x0][0x218] ;  /* 0x00008600ff227b82 */ /* 0x000e640000000a00 */
[----:B------:R-:W-:-:S05]  /*0190*/  LEA.HI.SX32 R15, R0, R3, 0x15 ;  /* 0x00000003000f7211 */ /* 0x000fca00078faaff */
[----:B------:R-:W-:Y:S01]  /*01a0*/  IMAD.HI R0, R15, 0x3e0f83e1, RZ ;  /* 0x3e0f83e10f007827 */ /* 0x000fe200078e02ff */
[----:B------:R-:W1:Y:S04]  /*01b0*/  LDC.64 R2, c[0x0][0x220] ;  /* 0x00008800ff027b82 */ /* 0x000e680000000a00 */
[----:B------:R-:W-:-:S04]  /*01c0*/  SHF.R.U32.HI R5, RZ, 0x1f, R0 ;  /* 0x0000001fff057819 */ /* 0x000fc80000011600 */
[----:B------:R-:W-:Y:S01]  /*01d0*/  LEA.HI.SX32 R0, R0, R5, 0x19 ;  /* 0x0000000500007211 */ /* 0x000fe200078fcaff */
[----:B------:R-:W2:Y:S04]  /*01e0*/  LDC.64 R24, c[0x0][0x258] ;  /* 0x00009600ff187b82 */ /* 0x000ea80000000a00 */
[----:B------:R-:W-:Y:S01]  /*01f0*/  IMAD R11, R0, -0x210, R15 ;  /* 0xfffffdf0000b7824 */ /* 0x000fe200078e020f */
[----:B------:R-:W-:Y:S01]  /*0200*/  CS2R R32, SRZ ;  /* 0x0000000000207805 */ /* 0x000fe2000001ff00 */
[----:B------:R-:W-:Y:S02]  /*0210*/  IMAD.MOV.U32 R10, RZ, RZ, RZ ;  /* 0x000000ffff0a7224 */ /* 0x000fe400078e00ff */
[----:B------:R-:W3:Y:S01]  /*0220*/  LDC.64 R44, c[0x0][0x280] ;  /* 0x0000a000ff2c7b82 */ /* 0x000ee20000000a00 */
[C---:B------:R-:W-:Y:S01]  /*0230*/  ISETP.GE.AND P0, PT, R11.reuse, 0x70, PT ;  /* 0x000000700b00780c */ /* 0x040fe20003f06270 */
[----:B01----:R-:W-:-:S12]  /*0240*/  IMAD.WIDE R2, R11, 0x4, R2 ;  /* 0x000000040b027825 */ /* 0x003fd800078e0202 */
[----:B------:R-:W3:Y:S01]  /*0250*/  @!P0 LDG.E.EL R14, desc[UR4][R2.64] ;  /* 0x00000004020e8981 */ /* 0x000ee2000c2e1900 */
[----:B------:R-:W-:-:S03]  /*0260*/  VIADD R38, R11, 0xffffff90 ;  /* 0xffffff900b267836 */ /* 0x000fc60000000000 */
[----:B------:R0:W3:Y:S01]  /*0270*/  @!P0 LDG.E.EL R8, desc[UR4][R2.64] ;  /* 0x0000000402088981 */ /* 0x0000e2000c2e1900 */
[----:B--2---:R-:W-:Y:S01]  /*0280*/  IMAD.WIDE R6, R11, 0x4, R6 ;  /* 0x000000040b067825 */ /* 0x004fe200078e0206 */
[----:B------:R-:W-:-:S03]  /*0290*/  ISETP.GE.U32.AND P1, PT, R38, 0x120, PT ;  /* 0x000001202600780c */ /* 0x000fc60003f26070 */
[C---:B------:R-:W-:Y:S02]  /*02a0*/  VIADD R0, R11.reuse, 0xfffffe70 ;  /* 0xfffffe700b007836 */ /* 0x040fe40000000000 */
[C---:B----4-:R-:W-:Y:S01]  /*02b0*/  IMAD.WIDE R12, R11.reuse, 0x4, R12 ;  /* 0x000000040b0c7825 */ /* 0x050fe200078e020c */
[----:B------:R-:W-:Y:S02]  /*02c0*/  CS2R R4, SRZ ;  /* 0x0000000000047805 */ /* 0x000fe4000001ff00 */
[----:B------:R-:W-:Y:S01]  /*02d0*/  ISETP.GT.AND P2, PT, R11, 0x1cf, PT ;  /* 0x000001cf0b00780c */ /* 0x000fe20003f44270 */
[----:B0-----:R-:W0:Y:S04]  /*02e0*/  LDC.64 R2, c[0x0][0x238] ;  /* 0x00008e00ff027b82 */ /* 0x001e280000000a00 */
[----:B------:R-:W2:Y:S04]  /*02f0*/  @!P1 LDG.E.EL R9, desc[UR4][R6.64+-0x1c0] ;  /* 0xfffe400406099981 */ /* 0x000ea8000c2e1900 */
[----:B------:R-:W4:Y:S01]  /*0300*/  @!P1 LDG.E.EL R31, desc[UR4][R6.64+-0x1c0] ;  /* 0xfffe4004061f9981 */ /* 0x000f22000c2e1900 */
[----:B------:R-:W-:-:S13]  /*0310*/  ISETP.GE.U32.AND P3, PT, R0, 0x40, PT ;  /* 0x000000400000780c */ /* 0x000fda0003f66070 */
[----:B------:R-:W4:Y:S04]  /*0320*/  @!P3 LDG.E.EL R39, desc[UR4][R12.64+-0x640] ;  /* 0xfff9c0040c27b981 */ /* 0x000f28000c2e1900 */
[----:B------:R1:W4:Y:S01]  /*0330*/  @!P3 LDG.E.EL R5, desc[UR4][R12.64+-0x640] ;  /* 0xfff9c0040c05b981 */ /* 0x000322000c2e1900 */
[----:B-----5:R-:W-:-:S05]  /*0340*/  IMAD.WIDE R22, R11, 0x4, R22 ;  /* 0x000000040b167825 */ /* 0x020fca00078e0216 */
[----:B------:R-:W5:Y:S01]  /*0350*/  @P2 LDG.E.EL R37, desc[UR4][R22.64+-0x740] ;  /* 0xfff8c00416252981 */ /* 0x000f62000c2e1900 */
[----:B------:R-:W-:Y:S01]  /*0360*/  IMAD.HI R27, R19, -0x165c2da1, R18 ;  /* 0xe9a3d25f131b7827 */ /* 0x000fe200078e0212 */
[----:B-1----:R-:W1:Y:S03]  /*0370*/  LDC.64 R12, c[0x0][0x250] ;  /* 0x00009400ff0c7b82 */ /* 0x002e660000000a00 */
[----:B------:R-:W-:Y:S01]  /*0380*/  IMAD.WIDE R16, R11, 0x4, R16 ;  /* 0x000000040b107825 */ /* 0x000fe200078e0210 */
[----:B------:R-:W-:-:S04]  /*0390*/  SHF.R.U32.HI R0, RZ, 0x1f, R27 ;  /* 0x0000001fff007819 */ /* 0x000fc8000001161b */
[----:B------:R-:W-:Y:S01]  /*03a0*/  LEA.HI.SX32 R27, R27, R0, 0xb ;  /* 0x000000001b1b7211 */ /* 0x000fe200078f5aff */
[----:B------:R-:W-:Y:S01]  /*03b0*/  IMAD R0, R15, -0x1100, R19 ;  /* 0xffffef000f007824 */ /* 0x000fe200078e0213 */
[----:B------:R-:W5:Y:S03]  /*03c0*/  @!P1 LDG.E.EL R26, desc[UR4][R16.64+-0x1c0] ;  /* 0xfffe4004101a9981 */ /* 0x000f66000c2e1900 */
[----:B------:R-:W-:Y:S01]  /*03d0*/  IMAD R7, R27, 0x132000, R0 ;  /* 0x001320001b077824 */ /* 0x000fe200078e0200 */
[----:B------:R0:W5:Y:S03]  /*03e0*/  @!P1 LDG.E.EL R41, desc[UR4][R16.64+-0x1c0] ;  /* 0xfffe400410299981 */ /* 0x000166000c2e1900 */
[----:B------:R-:W-:-:S04]  /*03f0*/  IMAD R38, R38, 0x1100, R7 ;  /* 0x0000110026267824 */ /* 0x000fc800078e0207 */
[----:B0-----:R-:W-:Y:S01]  /*0400*/  IMAD.WIDE R2, R38, 0x4, R2 ;  /* 0x0000000426027825 */ /* 0x001fe200078e0202 */
[----:B------:R-:W0:Y:S04]  /*0410*/  LDC.64 R16, c[0x0][0x268] ;  /* 0x00009a00ff107b82 */ /* 0x000e280000000a00 */
[----:B------:R3:W5:Y:S01]  /*0420*/  @!P1 LDG.E.64 R20, desc[UR4][R2.64] ;  /* 0x0000000402149981 */ /* 0x000762000c1e1b00 */
[----:B------:R-:W-:Y:S01]  /*0430*/  CS2R R6, SRZ ;  /* 0x0000000000067805 */ /* 0x000fe2000001ff00 */
[----:B------:R-:W-:-:S04]  /*0440*/  IMAD.WIDE R42, R11, 0x4, R42 ;  /* 0x000000040b2a7825 */ /* 0x000fc800078e022a */
[C---:B---3--:R-:W-:Y:S01]  /*0450*/  IMAD.WIDE R28, R11.reuse, 0x4, R28 ;  /* 0x000000040b1c7825 */ /* 0x048fe200078e021c */
[----:B------:R3:W5:Y:S01]  /*0460*/  @P2 LDG.E.EL R7, desc[UR4][R22.64+-0x740] ;  /* 0xfff8c00416072981 */ /* 0x000762000c2e1900 */
[----:B------:R-:W-:Y:S02]  /*0470*/  CS2R R2, SRZ ;  /* 0x0000000000027805 */ /* 0x000fe4000001ff00 */
[C---:B------:R-:W-:Y:S01]  /*0480*/  IMAD.WIDE R34, R11.reuse, 0x4, R34 ;  /* 0x000000040b227825 */ /* 0x040fe200078e0222 */
[----:B------:R-:W5:Y:S04]  /*0490*/  @!P0 LDG.E.EL R4, desc[UR4][R42.64] ;  /* 0x000000042a048981 */ /* 0x000f68000c2e1900 */
[----:B------:R1:W5:Y:S01]  /*04a0*/  @!P0 LDG.E.EL R2, desc[UR4][R42.64] ;  /* 0x000000042a028981 */ /* 0x000362000c2e1900 */
[----:B---3--:R-:W3:Y:S03]  /*04b0*/  LDC.64 R22, c[0x0][0x278] ;  /* 0x00009e00ff167b82 */ /* 0x008ee60000000a00 */
[----:B------:R-:W5:Y:S01]  /*04c0*/  @!P0 LDG.E.EL R10, desc[UR4][R28.64] ;  /* 0x000000041c0a8981 */ /* 0x000f62000c2e1900 */
[----:B------:R-:W-:-:S03]  /*04d0*/  IMAD.WIDE R24, R11, 0x4, R24 ;  /* 0x000000040b187825 */ /* 0x000fc600078e0218 */
[----:B------:R-:W5:Y:S01]  /*04e0*/  @!P0 LDG.E.EL R6, desc[UR4][R28.64] ;  /* 0x000000041c068981 */ /* 0x000f62000c2e1900 */
[----:B-1----:R-:W1:Y:S03]  /*04f0*/  LDC.64 R42, c[0x0][0x290] ;  /* 0x0000a400ff2a7b82 */ /* 0x002e660000000a00 */
[----:B------:R-:W5:Y:S04]  /*0500*/  @!P0 LDG.E.EL R33, desc[UR4][R34.64] ;  /* 0x0000000422218981 */ /* 0x000f68000c2e1900 */
[----:B------:R0:W5:Y:S02]  /*0510*/  @!P0 LDG.E.EL R32, desc[UR4][R34.64] ;  /* 0x0000000422208981 */ /* 0x000164000c2e1900 */
[----:B0-----:R-:W-:Y:S01]  /*0520*/  CS2R R34, SRZ ;  /* 0x0000000000227805 */ /* 0x001fe2000001ff00 */
[----:B------:R-:W-:-:S05]  /*0530*/  IMAD.WIDE R12, R11, 0x4, R12 ;  /* 0x000000040b0c7825 */ /* 0x000fca00078e020c */
[----:B------:R-:W5:Y:S04]  /*0540*/  @!P1 LDG.E.EL R34, desc[UR4][R24.64+-0x1c0] ;  /* 0xfffe400418229981 */ /* 0x000f68000c2e1900 */
[----:B------:R0:W5:Y:S01]  /*0550*/  @!P1 LDG.E.EL R35, desc[UR4][R24.64+-0x1c0] ;  /* 0xfffe400418239981 */ /* 0x000162000c2e1900 */
[----:B------:R-:W-:-:S03]  /*0560*/  IMAD.MOV.U32 R0, RZ, RZ, RZ ;  /* 0x000000ffff007224 */ /* 0x000fc600078e00ff */
[----:B------:R-:W5:Y:S01]  /*0570*/  @!P1 LDG.E.EL R3, desc[UR4][R12.64+-0x1c0] ;  /* 0xfffe40040c039981 */ /* 0x000f62000c2e1900 */
[----:B---3--:R-:W-:-:S03]  /*0580*/  IMAD.WIDE R22, R11, 0x4, R22 ;  /* 0x000000040b167825 */ /* 0x008fc600078e0216 */
[----:B------:R3:W5:Y:S01]  /*0590*/  @!P1 LDG.E.EL R36, desc[UR4][R12.64+-0x1c0] ;  /* 0xfffe40040c249981 */ /* 0x000762000c2e1900 */
[----:B0-----:R-:W0:Y:S01]  /*05a0*/  LDC.64 R24, c[0x0][0x2a0] ;  /* 0x0000a800ff187b82 */ /* 0x001e220000000a00 */
[C---:B-1----:R-:W-:Y:S02]  /*05b0*/  IMAD.WIDE R42, R11.reuse, 0x4, R42 ;  /* 0x000000040b2a7825 */ /* 0x042fe400078e022a */
[----:B------:R-:W5:Y:S01]  /*05c0*/  @!P3 LDG.E.EL R0, desc[UR4][R22.64+-0x640] ;  /* 0xfff9c0041600b981 */ /* 0x000f62000c2e1900 */
[----:B------:R-:W-:Y:S01]  /*05d0*/  MOV R28, RZ ;  /* 0x000000ff001c7202 */ /* 0x000fe20000000f00 */
[----:B------:R-:W-:Y:S02]  /*05e0*/  IMAD.WIDE R16, R11, 0x4, R16 ;  /* 0x000000040b107825 */ /* 0x000fe400078e0210 */
[----:B------:R-:W5:Y:S01]  /*05f0*/  @P2 LDG.E.EL R18, desc[UR4][R42.64+-0x740] ;  /* 0xfff8c0042a122981 */ /* 0x000f62000c2e1900 */
[----:B---3--:R-:W-:-:S03]  /*0600*/  CS2R R12, SRZ ;  /* 0x00000000000c7805 */ /* 0x008fc6000001ff00 */
[----:B------:R-:W3:Y:S04]  /*0610*/  @!P3 LDG.E.EL R30, desc[UR4][R16.64+-0x640] ;  /* 0xfff9c004101eb981 */ /* 0x000ee8000c2e1900 */
[----:B------:R1:W3:Y:S04]  /*0620*/  @!P3 LDG.E.EL R12, desc[UR4][R22.64+-0x640] ;  /* 0xfff9c004160cb981 */ /* 0x0002e8000c2e1900 */
[----:B------:R0:W3:Y:S01]  /*0630*/  @!P3 LDG.E.EL R28, desc[UR4][R16.64+-0x640] ;  /* 0xfff9c004101cb981 */ /* 0x0000e2000c2e1900 */
[----:B-1----:R-:W1:Y:S01]  /*0640*/  LDC.64 R22, c[0x0][0x2a8] ;  /* 0x0000aa00ff167b82 */ /* 0x002e620000000a00 */
[----:B0-----:R-:W-:Y:S01]  /*0650*/  IMAD.WIDE R24, R11, 0x4, R24 ;  /* 0x000000040b187825 */ /* 0x001fe200078e0218 */
[----:B------:R-:W-:-:S06]  /*0660*/  CS2R R16, SRZ ;  /* 0x0000000000107805 */ /* 0x000fcc000001ff00 */
[----:B------:R-:W3:Y:S01]  /*0670*/  @P2 LDG.E.EL R16, desc[UR4][R24.64+-0x740] ;  /* 0xfff8c00418102981 */ /* 0x000ee2000c2e1900 */
[----:B------:R-:W-:-:S05]  /*0680*/  IMAD.WIDE R44, R11, 0x4, R44 ;  /* 0x000000040b2c7825 */ /* 0x000fca00078e022c */
[----:B------:R-:W3:Y:S04]  /*0690*/  @!P3 LDG.E.EL R13, desc[UR4][R44.64+-0x640] ;  /* 0xfff9c0042c0db981 */ /* 0x000ee8000c2e1900 */
[----:B------:R-:W3:Y:S01]  /*06a0*/  @!P3 LDG.E.EL R17, desc[UR4][R44.64+-0x640] ;  /* 0xfff9c0042c11b981 */ /* 0x000ee2000c2e1900 */
[----:B-1----:R-:W-:-:S04]  /*06b0*/  IMAD.WIDE R22, R11, 0x4, R22 ;  /* 0x000000040b167825 */ /* 0x002fc800078e0216 */
[----:B------:R-:W-:-:S06]  /*06c0*/  IMAD.MOV.U32 R11, RZ, RZ, RZ ;  /* 0x000000ffff0b7224 */ /* 0x000fcc00078e00ff */
[----:B------:R-:W3:Y:S01]  /*06d0*/  @P2 LDG.E.EL R11, desc[UR4][R22.64+-0x740] ;  /* 0xfff8c004160b2981 */ /* 0x000ee2000c2e1900 */
[----:B------:R-:W-:-:S05]  /*06e0*/  SEL R29, R14, RZ, !P0 ;  /* 0x000000ff0e1d7207 */ /* 0x000fca0004000000 */
[----:B------:R-:W-:Y:S01]  /*06f0*/  FADD R29, R29, 9.9999997473787516356e-06 ;  /* 0x3727c5ac1d1d7421 */ /* 0x000fe20000000000 */
[----:B------:R-:W-:-:S05]  /*0700*/  SEL R8, R8, RZ, !P0 ;  /* 0x000000ff08087207 */ /* 0x000fca0004000000 */
[----:B------:R-:W0:Y:S01]  /*0710*/  MUFU.SQRT R29, R29 ;  /* 0x0000001d001d7308 */ /* 0x000e220000002000 */
[----:B------:R-:W-:Y:S01]  /*0720*/  FADD R40, R8, 9.9999997473787516356e-06 ;  /* 0x3727c5ac08287421 */ /* 0x000fe20000000000 */
[----:B------:R-:W-:-:S06]  /*0730*/  CS2R R14, SRZ ;  /* 0x00000000000e7805 */ /* 0x000fcc000001ff00 */
[----:B------:R-:W1:Y:S01]  /*0740*/  MUFU.SQRT R40, R40 ;  /* 0x0000002800287308 */ /* 0x000e620000002000 */
[----:B------:R2:W3:Y:S04]  /*0750*/  @P2 LDG.E.EL R14, desc[UR4][R42.64+-0x740] ;  /* 0xfff8c0042a0e2981 */ /* 0x0004e8000c2e1900 */
[----:B------:R4:W3:Y:S01]  /*0760*/  @P2 LDG.E.EL R15, desc[UR4][R24.64+-0x740] ;  /* 0xfff8c004180f2981 */ /* 0x0008e2000c2e1900 */
[----:B0-----:R-:W-:Y:S02]  /*0770*/  FSETP.GT.AND P5, PT, R29, 8.50705917302346158658e+37, PT ;  /* 0x7e8000001d00780b */ /* 0x001fe40003fa4000 */
[----:B--2---:R-:W-:Y:S01]  /*0780*/  SEL R42, R9, RZ, !P1 ;  /* 0x000000ff092a7207 */ /* 0x004fe20004800000 */
[----:B------:R-:W-:Y:S01]  /*0790*/  HFMA2.MMA R9, -RZ, RZ, 1.625, 0 ;  /* 0x3e800000ff097435 */ /* 0x000fe200000001ff */
[----:B------:R-:W-:-:S02]  /*07a0*/  FSETP.GEU.AND P6, PT, R29, 1.175494350822287508e-38, PT ;  /* 0x008000001d00780b */ /* 0x000fc40003fce000 */
[----:B-1----:R-:W-:Y:S02]  /*07b0*/  FSETP.GT.AND P4, PT, R40, 8.50705917302346158658e+37, PT ;  /* 0x7e8000002800780b */ /* 0x002fe40003f84000 */
[----:B----4-:R-:W-:-:S05]  /*07c0*/  SEL R25, R31, RZ, !P1 ;  /* 0x000000ff1f197207 */ /* 0x010fca0004800000 */
[----:B------:R-:W-:Y:S01]  /*07d0*/  @P5 FMUL R29, R29, 0.25 ;  /* 0x3e8000001d1d5820 */ /* 0x000fe20000400000 */
[----:B------:R-:W-:Y:S02]  /*07e0*/  FSEL R31, R9, 1, P5 ;  /* 0x3f800000091f7808 */ /* 0x000fe40002800000 */
[----:B------:R-:W-:Y:S01]  /*07f0*/  FSETP.GEU.AND P5, PT, R40, 1.175494350822287508e-38, PT ;  /* 0x008000002800780b */ /* 0x000fe20003fae000 */
[----:B------:R-:W-:Y:S01]  /*0800*/  FADD R42, R42, 9.9999997473787516356e-06 ;  /* 0x3727c5ac2a2a7421 */ /* 0x000fe20000000000 */
[----:B------:R-:W-:Y:S02]  /*0810*/  IMAD.MOV.U32 R8, RZ, RZ, RZ ;  /* 0x000000ffff087224 */ /* 0x000fe400078e00ff */
[----:B------:R-:W-:Y:S01]  /*0820*/  @P4 FMUL R40, R40, 0.25 ;  /* 0x3e80000028284820 */ /* 0x000fe20000400000 */
[----:B------:R-:W0:Y:S01]  /*0830*/  MUFU.SQRT R24, R42 ;  /* 0x0000002a00187308 */ /* 0x000e220000002000 */
[----:B------:R-:W-:Y:S01]  /*0840*/  FADD R43, R25, 9.9999997473787516356e-06 ;  /* 0x3727c5ac192b7421 */ /* 0x000fe20000000000 */
[----:B------:R-:W-:Y:S01]  /*0850*/  SEL R39, R39, RZ, !P3 ;  /* 0x000000ff27277207 */ /* 0x000fe20005800000 */
[----:B------:R1:W2:Y:S05]  /*0860*/  @P2 LDG.E.EL R8, desc[UR4][R22.64+-0x740] ;  /* 0xfff8c00416082981 */ /* 0x0002aa000c2e1900 */
[----:B------:R-:W-:Y:S01]  /*0870*/  @!P5 FMUL R40, R40, 16777216 ;  /* 0x4b8000002828d820 */ /* 0x000fe20000400000 */
[----:B------:R-:W-:Y:S01]  /*0880*/  FADD R39, R39, 9.9999997473787516356e-06 ;  /* 0x3727c5ac27277421 */ /* 0x000fe20000000000 */
[----:B-1----:R-:W1:Y:S01]  /*0890*/  MUFU.SQRT R23, R43 ;  /* 0x0000002b00177308 */ /* 0x002e620000002000 */
[----:B------:R-:W-:Y:S01]  /*08a0*/  @!P6 FMUL R29, R29, 16777216 ;  /* 0x4b8000001d1de820 */ /* 0x000fe20000400000 */
[----:B------:R-:W-:Y:S01]  /*08b0*/  @!P6 FMUL R31, R31, 16777216 ;  /* 0x4b8000001f1fe820 */ /* 0x000fe20000400000 */
[----:B0-----:R-:W-:-:S05]  /*08c0*/  FSETP.GT.AND P6, PT, R24, 8.50705917302346158658e+37, PT ;  /* 0x7e8000001800780b */ /* 0x001fca0003fc4000 */
[----:B------:R-:W0:Y:S01]  /*08d0*/  MUFU.RCP R40, R40 ;  /* 0x0000002800287308 */ /* 0x000e220000001000 */
[----:B------:R-:W-:Y:S02]  /*08e0*/  FSEL R25, R9, 1, P4 ;  /* 0x3f80000009197808 */ /* 0x000fe40002000000 */
[----:B------:R-:W-:-:S05]  /*08f0*/  FSETP.GEU.AND P4, PT, R24, 1.175494350822287508e-38, PT ;  /* 0x008000001800780b */ /* 0x000fca0003f8e000 */
[----:B------:R-:W4:Y:S01]  /*0900*/  MUFU.SQRT R39, R39 ;  /* 0x0000002700277308 */ /* 0x000f220000002000 */
[----:B------:R-:W-:Y:S01]  /*0910*/  @!P5 FMUL R25, R25, 16777216 ;  /* 0x4b8000001919d820 */ /* 0x000fe20000400000 */
[----:B-1----:R-:W-:-:S06]  /*0920*/  FSETP.GT.AND P5, PT, R23, 8.50705917302346158658e+37, PT ;  /* 0x7e8000001700780b */ /* 0x002fcc0003fa4000 */
[----:B------:R0:W1:Y:S01]  /*0930*/  MUFU.RCP R22, R29 ;  /* 0x0000001d00167308 */ /* 0x0000620000001000 */
[----:B------:R-:W-:Y:S01]  /*0940*/  SEL R5, R5, RZ, !P3 ;  /* 0x000000ff05057207 */ /* 0x000fe20005800000 */
[----:B------:R-:W-:Y:S01]  /*0950*/  @P6 FMUL R24, R24, 0.25 ;  /* 0x3e80000018186820 */ /* 0x000fe20000400000 */
[----:B0-----:R-:W-:Y:S01]  /*0960*/  FMUL R29, R40, R25 ;  /* 0x00000019281d7220 */ /* 0x001fe20000400000 */
[----:B------:R-:W-:Y:S02]  /*0970*/  FSEL R25, R9, 1, P6 ;  /* 0x3f80000009197808 */ /* 0x000fe40003000000 */
[----:B------:R-:W-:Y:S01]  /*0980*/  FADD R42, R5, 9.9999997473787516356e-06 ;  /* 0x3727c5ac052a7421 */ /* 0x000fe20000000000 */
[----:B------:R-:W-:Y:S02]  /*0990*/  @!P4 FMUL R24, R24, 16777216 ;  /* 0x4b8000001818c820 */ /* 0x000fe40000400000 */
[----:B------:R-:W-:Y:S01]  /*09a0*/  @!P4 FMUL R25, R25, 16777216 ;  /* 0x4b8000001919c820 */ /* 0x000fe20000400000 */
[----:B----4-:R-:W-:Y:S01]  /*09b0*/  FSETP.GT.AND P4, PT, R39, 8.50705917302346158658e+37, PT ;  /* 0x7e8000002700780b */ /* 0x010fe20003f84000 */
[----:B-1----:R-:W-:Y:S01]  /*09c0*/  FMUL R31, R22, R31 ;  /* 0x0000001f161f7220 */ /* 0x002fe20000400000 */
[C---:B------:R-:W-:Y:S01]  /*09d0*/  FSETP.GEU.AND P6, PT, R23.reuse, 1.175494350822287508e-38, PT ;  /* 0x008000001700780b */ /* 0x040fe20003fce000 */
[----:B------:R-:W-:Y:S01]  /*09e0*/  @P5 FMUL R23, R23, 0.25 ;  /* 0x3e80000017175820 */ /* 0x000fe20000400000 */
[----:B------:R-:W-:Y:S01]  /*09f0*/  FSEL R22, R9, 1, P5 ;  /* 0x3f80000009167808 */ /* 0x000fe20002800000 */
[----:B------:R-:W0:Y:S01]  /*0a00*/  MUFU.SQRT R42, R42 ;  /* 0x0000002a002a7308 */ /* 0x000e220000002000 */
[----:B------:R-:W-:-:S02]  /*0a10*/  FSETP.GEU.AND P5, PT, R39, 1.175494350822287508e-38, PT ;  /* 0x008000002700780b */ /* 0x000fc40003fae000 */
[----:B-----5:R-:W-:Y:S01]  /*0a20*/  SEL R37, R37, RZ, P2 ;  /* 0x000000ff25257207 */ /* 0x020fe20001000000 */
[----:B------:R-:W-:-:S04]  /*0a30*/  IMAD R40, R27, -0x231000, R19 ;  /* 0xffdcf0001b287824 */ /* 0x000fc800078e0213 */
[----:B------:R-:W1:Y:S01]  /*0a40*/  MUFU.RCP R24, R24 ;  /* 0x0000001800187308 */ /* 0x000e620000001000 */
[----:B------:R-:W-:Y:S01]  /*0a50*/  @P4 FMUL R39, R39, 0.25 ;  /* 0x3e80000027274820 */ /* 0x000fe20000400000 */
[----:B------:R-:W-:Y:S02]  /*0a60*/  IMAD R43, R27, -0xee000, R38 ;  /* 0xfff120001b2b7824 */ /* 0x000fe400078e0226 */
[----:B------:R-:W-:Y:S01]  /*0a70*/  FADD R44, R37, 9.9999997473787516356e-06 ;  /* 0x3727c5ac252c7421 */ /* 0x000fe20000000000 */
[----:B------:R-:W-:Y:S01]  /*0a80*/  FSEL R38, R9, 1, P4 ;  /* 0x3f80000009267808 */ /* 0x000fe20002000000 */
[----:B------:R-:W-:Y:S01]  /*0a90*/  @!P6 FMUL R23, R23, 16777216 ;  /* 0x4b8000001717e820 */ /* 0x000fe20000400000 */
[----:B------:R-:W-:Y:S01]  /*0aa0*/  @!P5 FMUL R39, R39, 16777216 ;  /* 0x4b8000002727d820 */ /* 0x000fe20000400000 */
[----:B------:R-:W-:Y:S01]  /*0ab0*/  @!P6 FMUL R22, R22, 16777216 ;  /* 0x4b8000001616e820 */ /* 0x000fe20000400000 */
[----:B0-----:R-:W-:Y:S01]  /*0ac0*/  FSETP.GT.AND P6, PT, R42, 8.50705917302346158658e+37, PT ;  /* 0x7e8000002a00780b */ /* 0x001fe20003fc4000 */
[----:B------:R-:W-:-:S02]  /*0ad0*/  IMAD R45, R27, 0x77000, R40 ;  /* 0x000770001b2d7824 */ /* 0x000fc400078e0228 */
[----:B------:R-:W-:Y:S01]  /*0ae0*/  @!P5 FMUL R38, R38, 16777216 ;  /* 0x4b8000002626d820 */ /* 0x000fe20000400000 */
[----:B------:R-:W0:Y:S01]  /*0af0*/  MUFU.SQRT R27, R44 ;  /* 0x0000002c001b7308 */ /* 0x000e220000002000 */
[----:B------:R-:W-:Y:S01]  /*0b00*/  FSETP.GEU.AND P5, PT, R42, 1.175494350822287508e-38, PT ;  /* 0x008000002a00780b */ /* 0x000fe20003fae000 */
[----:B-1----:R-:W-:Y:S02]  /*0b10*/  FMUL R5, R24, R25 ;  /* 0x0000001918057220 */ /* 0x002fe40000400000 */
[----:B------:R-:W1:Y:S04]  /*0b20*/  LDC.64 R24, c[0x0][0x210] ;  /* 0x00008400ff187b82 */ /* 0x000e680000000a00 */
[----:B------:R-:W4:Y:S01]  /*0b30*/  MUFU.RCP R39, R39 ;  /* 0x0000002700277308 */ /* 0x000f220000001000 */
[----:B------:R-:W-:-:S05]  /*0b40*/  @P6 FMUL R42, R42, 0.25 ;  /* 0x3e8000002a2a6820 */ /* 0x000fca0000400000 */
[----:B------:R-:W-:Y:S01]  /*0b50*/  @!P5 FMUL R42, R42, 16777216 ;  /* 0x4b8000002a2ad820 */ /* 0x000fe20000400000 */
[----:B0-----:R-:W-:Y:S01]  /*0b60*/  FSETP.GT.AND P4, PT, R27, 8.50705917302346158658e+37, PT ;  /* 0x7e8000001b00780b */ /* 0x001fe20003f84000 */
[----:B------:R-:W0:Y:S01]  /*0b70*/  MUFU.RCP R23, R23 ;  /* 0x0000001700177308 */ /* 0x000e220000001000 */
[----:B----4-:R-:W-:Y:S01]  /*0b80*/  FMUL R38, R39, R38 ;  /* 0x0000002627267220 */ /* 0x010fe20000400000 */
[----:B------:R-:W-:Y:S02]  /*0b90*/  FSEL R39, R9, 1, P6 ;  /* 0x3f80000009277808 */ /* 0x000fe40003000000 */
[----:B------:R-:W-:-:S04]  /*0ba0*/  FSETP.GEU.AND P6, PT, R27, 1.175494350822287508e-38, PT ;  /* 0x008000001b00780b */ /* 0x000fc80003fce000 */
[----:B------:R-:W4:Y:S04]  /*0bb0*/  MUFU.RCP R42, R42 ;  /* 0x0000002a002a7308 */ /* 0x000f280000001000 */
[----:B------:R-:W-:Y:S01]  /*0bc0*/  @P4 FMUL R27, R27, 0.25 ;  /* 0x3e8000001b1b4820 */ /* 0x000fe20000400000 */
[----:B------:R-:W-:Y:S01]  /*0bd0*/  @!P5 FMUL R39, R39, 16777216 ;  /* 0x4b8000002727d820 */ /* 0x000fe20000400000 */
[----:B-1----:R-:W-:Y:S01]  /*0be0*/  IMAD.WIDE R24, R45, 0x4, R24 ;  /* 0x000000042d187825 */ /* 0x002fe200078e0218 */
[----:B------:R-:W-:Y:S01]  /*0bf0*/  SEL R26, R26, RZ, !P1 ;  /* 0x000000ff1a1a7207 */ /* 0x000fe20004800000 */
[----:B------:R-:W1:Y:S01]  /*0c00*/  LDC.64 R44, c[0x0][0x260] ;  /* 0x00009800ff2c7b82 */ /* 0x000e620000000a00 */
[----:B------:R-:W-:Y:S01]  /*0c10*/  SEL R21, R21, RZ, !P1 ;  /* 0x000000ff15157207 */ /* 0x000fe20004800000 */
[----:B0-----:R-:W-:Y:S01]  /*0c20*/  FMUL R37, R23, R22 ;  /* 0x0000001617257220 */ /* 0x001fe20000400000 */
[----:B------:R-:W-:Y:S01]  /*0c30*/  @!P6 FMUL R27, R27, 16777216 ;  /* 0x4b8000001b1be820 */ /* 0x000fe20000400000 */
[----:B------:R-:W-:Y:S01]  /*0c40*/  CS2R R22, SRZ ;  /* 0x0000000000167805 */ /* 0x000fe2000001ff00 */
[----:B----4-:R-:W-:-:S02]  /*0c50*/  FMUL R39, R42, R39 ;  /* 0x000000272a277220 */ /* 0x010fc40000400000 */
[----:B------:R0:W4:Y:S01]  /*0c60*/  MUFU.RCP R40, R27 ;  /* 0x0000001b00287308 */ /* 0x0001220000001000 */
[----:B------:R-:W-:Y:S02]  /*0c70*/  FADD R42, R21, -R26 ;  /* 0x8000001a152a7221 */ /* 0x000fe40000000000 */
[----:B------:R5:W2:Y:S01]  /*0c80*/  @!P0 LDG.E.64 R22, desc[UR4][R24.64] ;  /* 0x0000000418168981 */ /* 0x000aa2000c1e1b00 */
[----:B0-----:R-:W0:Y:S01]  /*0c90*/  LDC.64 R26, c[0x0][0x288] ;  /* 0x0000a200ff1a7b82 */ /* 0x001e220000000a00 */
[----:B-----5:R-:W-:Y:S01]  /*0ca0*/  FSEL R25, R9, 1, P4 ;  /* 0x3f80000009197808 */ /* 0x020fe20002000000 */
[----:B------:R-:W-:-:S04]  /*0cb0*/  VIADD R21, R43, 0xffece000 ;  /* 0xffece0002b157836 */ /* 0x000fc80000000000 */
[----:B------:R-:W-:Y:S01]  /*0cc0*/  @!P6 FMUL R25, R25, 16777216 ;  /* 0x4b8000001919e820 */ /* 0x000fe20000400000 */
[----:B------:R-:W-:Y:S01]  /*0cd0*/  SEL R20, R20, RZ, !P1 ;  /* 0x000000ff14147207 */ /* 0x000fe20004800000 */
[----:B-1----:R-:W-:Y:S01]  /*0ce0*/  IMAD.WIDE R44, R21, 0x4, R44 ;  /* 0x00000004152c7825 */ /* 0x002fe200078e022c */
[----:B------:R-:W-:-:S03]  /*0cf0*/  SEL R41, R41, RZ, !P1 ;  /* 0x000000ff29297207 */ /* 0x000fc60004800000 */
[----:B----4-:R-:W-:Y:S01]  /*0d00*/  FMUL R40, R40, R25 ;  /* 0x0000001928287220 */ /* 0x010fe20000400000 */
[----:B------:R-:W-:Y:S01]  /*0d10*/  CS2R R24, SRZ ;  /* 0x0000000000187805 */ /* 0x000fe2000001ff00 */
[----:B------:R-:W-:Y:S02]  /*0d20*/  VIADD R43, R43, 0xffe8a000 ;  /* 0xffe8a0002b2b7836 */ /* 0x000fe40000000000 */
[----:B------:R-:W-:Y:S01]  /*0d30*/  FADD R41, R20, -R41 ;  /* 0x8000002914297221 */ /* 0x000fe20000000000 */
[----:B------:R-:W-:Y:S02]  /*0d40*/  CS2R R20, SRZ ;  /* 0x0000000000147805 */ /* 0x000fe4000001ff00 */
[----:B------:R1:W4:Y:S01]  /*0d50*/  @!P3 LDG.E.64 R24, desc[UR4][R44.64] ;  /* 0x000000042c18b981 */ /* 0x000322000c1e1b00 */
[----:B0-----:R-:W-:-:S05]  /*0d60*/  IMAD.WIDE R26, R43, 0x4, R26 ;  /* 0x000000042b1a7825 */ /* 0x001fca00078e021a */
[----:B------:R0:W5:Y:S01]  /*0d70*/  @P2 LDG.E.64 R20, desc[UR4][R26.64] ;  /* 0x000000041a142981 */ /* 0x000162000c1e1b00 */
[----:B------:R-:W-:-:S05]  /*0d80*/  SEL R7, R7, RZ, P2 ;  /* 0x000000ff07077207 */ /* 0x000fca0001000000 */
[----:B------:R-:W-:-:S04]  /*0d90*/  FADD R43, R7, 9.9999997473787516356e-06 ;  /* 0x3727c5ac072b7421 */ /* 0x000fc80000000000 */
[----:B-1----:R-:W1:Y:S02]  /*0da0*/  MUFU.SQRT R44, R43 ;  /* 0x0000002b002c7308 */ /* 0x002e640000002000 */
[C---:B-1----:R-:W-:Y:S02]  /*0db0*/  FSETP.GT.AND P4, PT, R44.reuse, 8.50705917302346158658e+37, PT ;  /* 0x7e8000002c00780b */ /* 0x042fe40003f84000 */
[----:B------:R-:W-:-:S11]  /*0dc0*/  FSETP.GEU.AND P5, PT, R44, 1.175494350822287508e-38, PT ;  /* 0x008000002c00780b */ /* 0x000fd60003fae000 */
[----:B------:R-:W-:-:S04]  /*0dd0*/  @P4 FMUL R44, R44, 0.25 ;  /* 0x3e8000002c2c4820 */ /* 0x000fc80000400000 */
[----:B------:R-:W-:-:S04]  /*0de0*/  @!P5 FMUL R44, R44, 16777216 ;  /* 0x4b8000002c2cd820 */ /* 0x000fc80000400000 */
[----:B------:R-:W1:Y:S01]  /*0df0*/  MUFU.RCP R7, R44 ;  /* 0x0000002c00077308 */ /* 0x000e620000001000 */
[----:B------:R-:W-:Y:S01]  /*0e00*/  FSEL R9, R9, 1, P4 ;  /* 0x3f80000009097808 */ /* 0x000fe20002000000 */
[----:B------:R-:W-:Y:S01]  /*0e10*/  FMUL R37, R37, R42 ;  /* 0x0000002a25257220 */ /* 0x000fe20000400000 */
[----:B0-----:R-:W-:Y:S02]  /*0e20*/  SEL R26, R36, RZ, !P1 ;  /* 0x000000ff241a7207 */ /* 0x001fe40004800000 */
[----:B------:R-:W-:Y:S01]  /*0e30*/  SEL R35, R35, RZ, !P1 ;  /* 0x000000ff23237207 */ /* 0x000fe20004800000 */
[----:B------:R-:W-:Y:S01]  /*0e40*/  @!P5 FMUL R9, R9, 16777216 ;  /* 0x4b8000000909d820 */ /* 0x000fe20000400000 */
[----:B------:R-:W-:Y:S02]  /*0e50*/  SEL R33, R33, RZ, !P0 ;  /* 0x000000ff21217207 */ /* 0x000fe40004000000 */
[----:B------:R-:W-:Y:S01]  /*0e60*/  SEL R36, R3, RZ, !P1 ;  /* 0x000000ff03247207 */ /* 0x000fe20004800000 */
[----:B------:R-:W-:Y:S01]  /*0e70*/  FFMA R3, R26, R37, R35 ;  /* 0x000000251a037223 */ /* 0x000fe20000000023 */
[----:B------:R-:W-:Y:S01]  /*0e80*/  SEL R26, R32, RZ, !P0 ;  /* 0x000000ff201a7207 */ /* 0x000fe20004000000 */
[----:B------:R-:W-:Y:S01]  /*0e90*/  FMUL R5, R5, R41 ;  /* 0x0000002905057220 */ /* 0x000fe20000400000 */
[----:B---3--:R-:W-:Y:S01]  /*0ea0*/  SEL R28, R28, RZ, !P3 ;  /* 0x000000ff1c1c7207 */ /* 0x008fe20005800000 */
[----:B-1----:R-:W-:Y:S01]  /*0eb0*/  FMUL R7, R7, R9 ;  /* 0x0000000907077220 */ /* 0x002fe20000400000 */
[----:B------:R-:W-:-:S02]  /*0ec0*/  SEL R9, R34, RZ, !P1 ;  /* 0x000000ff22097207 */ /* 0x000fc40004800000 */
[----:B------:R-:W-:-:S03]  /*0ed0*/  SEL R30, R30, RZ, !P3 ;  /* 0x000000ff1e1e7207 */ /* 0x000fc60005800000 */
[----:B------:R-:W-:Y:S01]  /*0ee0*/  FFMA R5, R36, R5, R9 ;  /* 0x0000000524057223 */ /* 0x000fe20000000009 */
[----:B------:R-:W-:Y:S02]  /*0ef0*/  SEL R13, R13, RZ, !P3 ;  /* 0x000000ff0d0d7207 */ /* 0x000fe40005800000 */
[----:B------:R-:W-:Y:S02]  /*0f00*/  SEL R4, R4, RZ, !P0 ;  /* 0x000000ff04047207 */ /* 0x000fe40004000000 */
[----:B------:R-:W-:Y:S02]  /*0f10*/  SEL R2, R2, RZ, !P0 ;  /* 0x000000ff02027207 */ /* 0x000fe40004000000 */
[----:B------:R-:W-:Y:S02]  /*0f20*/  SEL R15, R15, RZ, P2 ;  /* 0x000000ff0f0f7207 */ /* 0x000fe40001000000 */
[----:B--2---:R-:W-:Y:S02]  /*0f30*/  SEL R8, R8, RZ, P2 ;  /* 0x000000ff08087207 */ /* 0x004fe40001000000 */
[----:B------:R-:W-:-:S02]  /*0f40*/  SEL R22, R22, RZ, !P0 ;  /* 0x000000ff16167207 */ /* 0x000fc40004000000 */
[----:B------:R-:W-:-:S03]  /*0f50*/  SEL R23, R23, RZ, !P0 ;  /* 0x000000ff17177207 */ /* 0x000fc60004000000 */
[----:B------:R-:W-:Y:S02]  /*0f60*/  FADD R22, R22, -R33 ;  /* 0x8000002116167221 */ /* 0x000fe40000000000 */
[----:B------:R-:W-:Y:S01]  /*0f70*/  FADD R26, R23, -R26 ;  /* 0x8000001a171a7221 */ /* 0x000fe20000000000 */
[----:B------:R-:W-:Y:S01]  /*0f80*/  SEL R23, R14, RZ, P2 ;  /* 0x000000ff0e177207 */ /* 0x000fe20001000000 */
[----:B------:R-:W-:Y:S01]  /*0f90*/  FMUL R31, R31, R22 ;  /* 0x000000161f1f7220 */ /* 0x000fe20000400000 */
[----:B----4-:R-:W-:Y:S02]  /*0fa0*/  SEL R25, R25, RZ, !P3 ;  /* 0x000000ff19197207 */ /* 0x010fe40005800000 */
[----:B------:R-:W-:-:S03]  /*0fb0*/  SEL R9, R24, RZ, !P3 ;  /* 0x000000ff18097207 */ /* 0x000fc60005800000 */
[----:B------:R-:W-:Y:S01]  /*0fc0*/  FADD R22, R25, -R28 ;  /* 0x8000001c19167221 */ /* 0x000fe20000000000 */
[----:B------:R-:W-:Y:S02]  /*0fd0*/  SEL R25, R18, RZ, P2 ;  /* 0x000000ff12197207 */ /* 0x000fe40001000000 */
[----:B-----5:R-:W-:Y:S02]  /*0fe0*/  SEL R20, R20, RZ, P2 ;  /* 0x000000ff14147207 */ /* 0x020fe40001000000 */
[----:B------:R-:W-:Y:S01]  /*0ff0*/  SEL R14, R21, RZ, P2 ;  /* 0x000000ff150e7207 */ /* 0x000fe20001000000 */
[----:B------:R-:W-:Y:S02]  /*1000*/  FADD R9, R9, -R30 ;  /* 0x8000001e09097221 */ /* 0x000fe40000000000 */
[----:B------:R-:W-:Y:S01]  /*1010*/  FADD R21, R20, -R23 ;  /* 0x8000001714157221 */ /* 0x000fe20000000000 */
[----:B------:R-:W-:Y:S01]  /*1020*/  SEL R23, R11, RZ, P2 ;  /* 0x000000ff0b177207 */ /* 0x000fe20001000000 */
[----:B------:R-:W-:Y:S01]  /*1030*/  FADD R14, R14, -R25 ;  /* 0x800000190e0e7221 */ /* 0x000fe20000000000 */
[----:B------:R-:W-:Y:S01]  /*1040*/  SEL R11, R0, RZ, !P3 ;  /* 0x000000ff000b7207 */ /* 0x000fe20005800000 */
[----:B------:R-:W-:Y:S01]  /*1050*/  FMUL R9, R38, R9 ;  /* 0x0000000926097220 */ /* 0x000fe20000400000 */
[----:B------:R-:W-:Y:S01]  /*1060*/  SEL R18, R16, RZ, P2 ;  /* 0x000000ff10127207 */ /* 0x000fe20001000000 */
[----:B------:R-:W-:Y:S01]  /*1070*/  FMUL R21, R40, R21 ;  /* 0x0000001528157220 */ /* 0x000fe20000400000 */
[----:B------:R-:W-:Y:S01]  /*1080*/  SEL R0, R12, RZ, !P3 ;  /* 0x000000ff0c007207 */ /* 0x000fe20005800000 */
[----:B------:R-:W-:Y:S01]  /*1090*/  FMUL R7, R7, R14 ;  /* 0x0000000e07077220 */ /* 0x000fe20000400000 */
[----:B------:R-:W-:Y:S01]  /*10a0*/  SEL R16, R17, RZ, !P3 ;  /* 0x000000ff11107207 */ /* 0x000fe20005800000 */
[----:B------:R-:W-:Y:S01]  /*10b0*/  FFMA R21, R18, R21, R23 ;  /* 0x0000001512157223 */ /* 0x000fe20000000017 */
[----:B------:R-:W-:Y:S01]  /*10c0*/  FMUL R22, R39, R22 ;  /* 0x0000001627167220 */ /* 0x000fe20000400000 */
[----:B------:R-:W-:Y:S01]  /*10d0*/  FFMA R0, R0, R9, R13 ;  /* 0x0000000900007223 */ /* 0x000fe2000000000d */
[----:B------:R-:W-:-:S02]  /*10e0*/  FFMA R7, R15, R7, R8 ;  /* 0x000000070f077223 */ /* 0x000fc40000000008 */
[----:B------:R-:W0:Y:S01]  /*10f0*/  LDC.64 R8, c[0x0][0x2b0] ;  /* 0x0000ac00ff087b82 */ /* 0x000e220000000a00 */
[----:B------:R-:W-:Y:S01]  /*1100*/  FFMA R22, R11, R22, R16 ;  /* 0x000000160b167223 */ /* 0x000fe20000000010 */
[----:B------:R-:W-:Y:S02]  /*1110*/  FSETP.GEU.AND P6, PT, R21, RZ, PT ;  /* 0x000000ff1500720b */ /* 0x000fe40003fce000 */
[----:B------:R-:W-:Y:S02]  /*1120*/  FSETP.GEU.AND P5, PT, R7, RZ, PT ;  /* 0x000000ff0700720b */ /* 0x000fe40003fae000 */
[----:B------:R-:W-:Y:S02]  /*1130*/  SEL R11, R10, RZ, !P0 ;  /* 0x000000ff0a0b7207 */ /* 0x000fe40004000000 */
[----:B------:R-:W-:Y:S02]  /*1140*/  FSEL R21, R21, RZ, P6 ;  /* 0x000000ff15157208 */ /* 0x000fe40003000000 */
[----:B------:R-:W-:-:S02]  /*1150*/  FSETP.GEU.AND P4, PT, R0, RZ, PT ;  /* 0x000000ff0000720b */ /* 0x000fc40003f8e000 */
[----:B------:R-:W-:Y:S01]  /*1160*/  FSETP.GEU.AND P6, PT, R22, RZ, PT ;  /* 0x000000ff1600720b */ /* 0x000fe20003fce000 */
[----:B------:R-:W-:Y:S01]  /*1170*/  FMUL R29, R29, R26 ;  /* 0x0000001a1d1d7220 */ /* 0x000fe20000400000 */
[----:B------:R-:W-:Y:S02]  /*1180*/  FSEL R7, R7, RZ, P5 ;  /* 0x000000ff07077208 */ /* 0x000fe40002800000 */
[----:B------:R-:W-:Y:S01]  /*1190*/  SEL R13, R6, RZ, !P0 ;  /* 0x000000ff060d7207 */ /* 0x000fe20004000000 */
[----:B------:R-:W-:Y:S01]  /*11a0*/  FFMA R31, R4, R31, R11 ;  /* 0x0000001f041f7223 */ /* 0x000fe2000000000b */
[----:B------:R-:W-:Y:S02]  /*11b0*/  FSEL R10, R0, RZ, P4 ;  /* 0x000000ff000a7208 */ /* 0x000fe40002000000 */
[----:B------:R-:W-:Y:S01]  /*11c0*/  FSEL R11, R22, RZ, P6 ;  /* 0x000000ff160b7208 */ /* 0x000fe20003000000 */
[----:B------:R-:W-:Y:S01]  /*11d0*/  FFMA R29, R2, R29, R13 ;  /* 0x0000001d021d7223 */ /* 0x000fe2000000000d */
[----:B------:R-:W-:-:S02]  /*11e0*/  @P3 FSEL R10, R21, RZ, P2 ;  /* 0x000000ff150a3208 */ /* 0x000fc40001000000 */
[----:B------:R-:W-:Y:S02]  /*11f0*/  @P3 FSEL R11, R7, RZ, P2 ;  /* 0x000000ff070b3208 */ /* 0x000fe40001000000 */
[----:B------:R-:W-:Y:S02]  /*1200*/  FSETP.GEU.AND P2, PT, R5, RZ, PT ;  /* 0x000000ff0500720b */ /* 0x000fe40003f4e000 */
[----:B------:R-:W-:Y:S02]  /*1210*/  FSETP.GEU.AND P3, PT, R3, RZ, PT ;  /* 0x000000ff0300720b */ /* 0x000fe40003f6e000 */
[----:B------:R-:W-:Y:S02]  /*1220*/  @!P1 FSEL R10, R5, RZ, P2 ;  /* 0x000000ff050a9208 */ /* 0x000fe40001000000 */
[----:B------:R-:W-:Y:S02]  /*1230*/  @!P1 FSEL R11, R3, RZ, P3 ;  /* 0x000000ff030b9208 */ /* 0x000fe40001800000 */
[----:B------:R-:W-:-:S02]  /*1240*/  FSETP.GEU.AND P1, PT, R31, RZ, PT ;  /* 0x000000ff1f00720b */ /* 0x000fc40003f2e000 */
[----:B------:R-:W-:Y:S01]  /*1250*/  FSETP.GEU.AND P2, PT, R29, RZ, PT ;  /* 0x000000ff1d00720b */ /* 0x000fe20003f4e000 */
[----:B0-----:R-:W-:Y:S01]  /*1260*/  IMAD.WIDE R8, R19, 0x4, R8 ;  /* 0x0000000413087825 */ /* 0x001fe200078e0208 */
[----:B------:R-:W-:Y:S02]  /*1270*/  @!P0 FSEL R10, R31, RZ, P1 ;  /* 0x000000ff1f0a8208 */ /* 0x000fe40000800000 */
[----:B------:R-:W-:-:S05]  /*1280*/  @!P0 FSEL R11, R29, RZ, P2 ;  /* 0x000000ff1d0b8208 */ /* 0x000fca0001000000 */
[----:B------:R-:W-:Y:S01]  /*1290*/  STG.E.64 desc[UR4][R8.64], R10 ;  /* 0x0000000a08007986 */ /* 0x000fe2000c101b04 */
[----:B------:R-:W-:Y:S05]  /*12a0*/  EXIT ;  /* 0x000000000000794d */ /* 0x000fea0003800000 */
.L_x_0:
[----:B------:R-:W-:-:S00]  /*12b0*/  BRA `(.L_x_0) ;  /* 0xfffffffc00fc7947 */ /* 0x000fc0000383ffff */
[----:B------:R-:W-:-:S00]  /*12c0*/  NOP ;  /* 0x0000000000007918 */ /* 0x000fc00000000000 */
        /* <DEDUP_REMOVED lines=11> */
.L_x_1:


//--------------------- .nv.global.init           --------------------------
	.section	.nv.global.init,"aw",@progbits
.nv.global.init:
	.type		_$_str,@object
	.size		_$_str,(_$_str_$_2 - _$_str)
_$_str:
        /*0000*/ 	.byte	0x5f, 0x5f, 0x43, 0x55, 0x44, 0x41, 0x5f, 0x46, 0x54, 0x5a, 0x00
	.type		_$_str_$_2,@object
	.size		_$_str_$_2,(.L_1 - _$_str_$_2)
_$_str_$_2:
        /*000b*/ 	.byte	0x5f, 0x5f, 0x43, 0x55, 0x44, 0x41, 0x5f, 0x50, 0x52, 0x45, 0x43, 0x5f, 0x53, 0x51, 0x52, 0x54
        /*001b*/ 	.byte	0x00
.L_1:


//--------------------- .nv.constant0.triton_poi_fused_cat_36 --------------------------
	.section	.nv.constant0.triton_poi_fused_cat_36,"a",@progbits
	.sectionflags	@""
	.align	4
.nv.constant0.triton_poi_fused_cat_36:
	.zero		700
